	.headerflags	@"EF_CUDA_TEXMODE_UNIFIED EF_CUDA_64BIT_ADDRESS EF_CUDA_ACCELERATORS EF_CUDA_SM90 EF_CUDA_VIRTUAL_SM(EF_CUDA_SM90)"
	.elftype	@"ET_EXEC"


//--------------------- .nv.info                  --------------------------
	.section	.nv.info,"",@"SHT_CUDA_INFO"
	.align	4


	//----- nvinfo : EIATTR_REGCOUNT
	.align		4
        /*0000*/ 	.byte	0x04, 0x2f
        /*0002*/ 	.short	(.L_1 - .L_0)
	.align		4
.L_0:
        /*0004*/ 	.word	index@(triton_mm)
        /*0008*/ 	.word	0x0000002d


	//----- nvinfo : EIATTR_MIN_STACK_SIZE
	.align		4
.L_1:
        /*000c*/ 	.byte	0x04, 0x12
        /*000e*/ 	.short	(.L_3 - .L_2)
	.align		4
.L_2:
        /*0010*/ 	.word	index@(triton_mm)
        /*0014*/ 	.word	0x00000000


	//----- nvinfo : EIATTR_FRAME_SIZE
	.align		4
.L_3:
        /*0018*/ 	.byte	0x04, 0x11
        /*001a*/ 	.short	(.L_5 - .L_4)
	.align		4
.L_4:
        /*001c*/ 	.word	index@(triton_mm)
        /*0020*/ 	.word	0x00000000


	//----- nvinfo : EIATTR_MIN_STACK_SIZE
	.align		4
.L_5:
        /*0024*/ 	.byte	0x04, 0x12
        /*0026*/ 	.short	(.L_7 - .L_6)
	.align		4
.L_6:
        /*0028*/ 	.word	index@(triton_mm)
        /*002c*/ 	.word	0x00000000
.L_7:


//--------------------- .nv.info.triton_mm        --------------------------
	.section	.nv.info.triton_mm,"",@"SHT_CUDA_INFO"
	.sectionflags	@""
	.align	4


	//----- nvinfo : EIATTR_CUDA_API_VERSION
	.align		4
        /*0000*/ 	.byte	0x04, 0x37
        /*0002*/ 	.short	(.L_9 - .L_8)
.L_8:
        /*0004*/ 	.word	0x0000007c


	//----- nvinfo : EIATTR_KPARAM_INFO
	.align		4
.L_9:
        /*0008*/ 	.byte	0x04, 0x17
        /*000a*/ 	.short	(.L_11 - .L_10)
.L_10:
        /*000c*/ 	.word	0x00000000
        /*0010*/ 	.short	0x0002
        /*0012*/ 	.short	0x0010
        /*0014*/ 	.byte	0x00, 0xf0, 0x21, 0x00


	//----- nvinfo : EIATTR_KPARAM_INFO
	.align		4
.L_11:
        /*0018*/ 	.byte	0x04, 0x17
        /*001a*/ 	.short	(.L_13 - .L_12)
.L_12:
        /*001c*/ 	.word	0x00000000
        /*0020*/ 	.short	0x0001
        /*0022*/ 	.short	0x0008
        /*0024*/ 	.byte	0x00, 0xf0, 0x21, 0x00


	//----- nvinfo : EIATTR_KPARAM_INFO
	.align		4
.L_13:
        /*0028*/ 	.byte	0x04, 0x17
        /*002a*/ 	.short	(.L_15 - .L_14)
.L_14:
        /*002c*/ 	.word	0x00000000
        /*0030*/ 	.short	0x0000
        /*0032*/ 	.short	0x0000
        /*0034*/ 	.byte	0x00, 0xf0, 0x21, 0x00


	//----- nvinfo : EIATTR_SPARSE_MMA_MASK
	.align		4
.L_15:
        /*0038*/ 	.byte	0x03, 0x50
        /*003a*/ 	.short	0x0000


	//----- nvinfo : EIATTR_MAXREG_COUNT
	.align		4
        /*003c*/ 	.byte	0x03, 0x1b
        /*003e*/ 	.short	0x00ff


	//----- nvinfo : EIATTR_COOP_GROUP_MASK_REGIDS
	.align		4
        /*0040*/ 	.byte	0x04, 0x29
        /*0042*/ 	.short	(.L_17 - .L_16)


	//   ....[0]....
.L_16:
        /*0044*/ 	.word	0xffffffff


	//----- nvinfo : EIATTR_COOP_GROUP_INSTR_OFFSETS
	.align		4
.L_17:
        /*0048*/ 	.byte	0x04, 0x28
        /*004a*/ 	.short	(.L_19 - .L_18)


	//   ....[0]....
.L_18:
        /*004c*/ 	.word	0x00000600


	//----- nvinfo : EIATTR_EXIT_INSTR_OFFSETS
	.align		4
.L_19:
        /*0050*/ 	.byte	0x04, 0x1c
        /*0052*/ 	.short	(.L_21 - .L_20)


	//   ....[0]....
.L_20:
        /*0054*/ 	.word	0x00000cd0


	//   ....[1]....
        /*0058*/ 	.word	0x00000cf0


	//----- nvinfo : EIATTR_MAX_THREADS
	.align		4
.L_21:
        /*005c*/ 	.byte	0x04, 0x05
        /*005e*/ 	.short	(.L_23 - .L_22)
.L_22:
        /*0060*/ 	.word	0x00000100
        /*0064*/ 	.word	0x00000001
        /*0068*/ 	.word	0x00000001


	//----- nvinfo : EIATTR_CBANK_PARAM_SIZE
	.align		4
.L_23:
        /*006c*/ 	.byte	0x03, 0x19
        /*006e*/ 	.short	0x0018


	//----- nvinfo : EIATTR_PARAM_CBANK
	.align		4
        /*0070*/ 	.byte	0x04, 0x0a
        /*0072*/ 	.short	(.L_25 - .L_24)
	.align		4
.L_24:
        /*0074*/ 	.word	index@(.nv.constant0.triton_mm)
        /*0078*/ 	.short	0x0210
        /*007a*/ 	.short	0x0018


	//----- nvinfo : EIATTR_SW_WAR
	.align		4
.L_25:
        /*007c*/ 	.byte	0x04, 0x36
        /*007e*/ 	.short	(.L_27 - .L_26)
.L_26:
        /*0080*/ 	.word	0x00000008
.L_27:


//--------------------- .nv.callgraph             --------------------------
	.section	.nv.callgraph,"",@"SHT_CUDA_CALLGRAPH"
	.align	4
	.sectionentsize	8
	.align		4
        /*0000*/ 	.word	0x00000000
	.align		4
        /*0004*/ 	.word	0xffffffff
	.align		4
        /*0008*/ 	.word	0x00000000
	.align		4
        /*000c*/ 	.word	0xfffffffe
	.align		4
        /*0010*/ 	.word	0x00000000
	.align		4
        /*0014*/ 	.word	0xfffffffd
	.align		4
        /*0018*/ 	.word	0x00000000
	.align		4
        /*001c*/ 	.word	0xfffffffc


//--------------------- .text.triton_mm           --------------------------
	.section	.text.triton_mm,"ax",@progbits
	.sectionflags	@"SHF_BARRIERS=1"
	.align	128
        .global         triton_mm
        .type           triton_mm,@function
        .size           triton_mm,(.L_x_1 - triton_mm)
        .other          triton_mm,@"STO_CUDA_ENTRY STV_DEFAULT"
triton_mm:
.text.triton_mm:
[----:B------:R-:W0:Y:S01]  /*0000*/  LDC R1, c[0x0][0x28] ;  /* 0x00000a00ff017b82 */ /* 0x000e220000000800 */
[----:B------:R-:W1:Y:S01]  /*0010*/  S2R R7, SR_CTAID.X ;  /* 0x0000000000077919 */ /* 0x000e620000002500 */
[----:B------:R-:W-:Y:S01]  /*0020*/  IMAD.MOV.U32 R5, RZ, RZ, -0x8 ;  /* 0xfffffff8ff057424 */ /* 0x000fe200078e00ff */
[----:B------:R-:W-:Y:S01]  /*0030*/  ULDC.64 UR20, c[0x0][0x208] ;  /* 0x0000820000147ab9 */ /* 0x000fe20000000a00 */
[----:B------:R-:W2:Y:S01]  /*0040*/  S2R R16, SR_TID.X ;  /* 0x0000000000107919 */ /* 0x000ea20000002100 */
[C---:B-1----:R-:W-:Y:S01]  /*0050*/  IMAD.HI R0, R7.reuse, 0x2aaaaaab, RZ ;  /* 0x2aaaaaab07007827 */ /* 0x042fe200078e02ff */
[----:B------:R-:W-:Y:S02]  /*0060*/  IABS R8, R7 ;  /* 0x0000000700087213 */ /* 0x000fe40000000000 */
[----:B------:R-:W-:Y:S01]  /*0070*/  ISETP.GE.AND P2, PT, R7, RZ, PT ;  /* 0x000000ff0700720c */ /* 0x000fe20003f46270 */
[----:B--2---:R-:W-:Y:S01]  /*0080*/  IMAD.SHL.U32 R17, R16, 0x8, RZ ;  /* 0x0000000810117824 */ /* 0x004fe200078e00ff */
[----:B------:R-:W-:-:S02]  /*0090*/  SHF.R.U32.HI R3, RZ, 0x1f, R0 ;  /* 0x0000001fff037819 */ /* 0x000fc40000011600 */
[----:B------:R-:W-:Y:S02]  /*00a0*/  SHF.R.U32.HI R19, RZ, 0x3, R16 ;  /* 0x00000003ff137819 */ /* 0x000fe40000011610 */
[----:B------:R-:W-:Y:S02]  /*00b0*/  LEA.HI.SX32 R0, R0, R3, 0x1a ;  /* 0x0000000300007211 */ /* 0x000fe400078fd2ff */
[----:B------:R-:W-:Y:S02]  /*00c0*/  SGXT.U32 R19, R19, 0x5 ;  /* 0x000000051313781a */ /* 0x000fe40000000000 */
[----:B------:R-:W-:Y:S01]  /*00d0*/  LOP3.LUT R18, R17, 0x38, RZ, 0xc0, !PT ;  /* 0x0000003811127812 */ /* 0x000fe200078ec0ff */
[----:B------:R-:W-:-:S05]  /*00e0*/  IMAD R2, R0, R5, 0x40 ;  /* 0x0000004000027424 */ /* 0x000fca00078e0205 */
[----:B------:R-:W-:-:S04]  /*00f0*/  VIMNMX R4, R2, 0x8, PT ;  /* 0x0000000802047848 */ /* 0x000fc80003fe0100 */
[-C--:B------:R-:W-:Y:S02]  /*0100*/  IABS R9, R4.reuse ;  /* 0x0000000400097213 */ /* 0x080fe40000000000 */
[----:B------:R-:W-:Y:S02]  /*0110*/  IABS R10, R4 ;  /* 0x00000004000a7213 */ /* 0x000fe40000000000 */
[----:B------:R-:W1:Y:S08]  /*0120*/  I2F.RP R5, R9 ;  /* 0x0000000900057306 */ /* 0x000e700000209400 */
[----:B-1----:R-:W1:Y:S02]  /*0130*/  MUFU.RCP R5, R5 ;  /* 0x0000000500057308 */ /* 0x002e640000001000 */
[----:B-1----:R-:W-:-:S02]  /*0140*/  VIADD R2, R5, 0xffffffe ;  /* 0x0ffffffe05027836 */ /* 0x002fc40000000000 */
[----:B------:R-:W-:Y:S01]  /*0150*/  IMAD R5, R0, -0x180, R7 ;  /* 0xfffffe8000057824 */ /* 0x000fe200078e0207 */
[----:B------:R-:W-:-:S03]  /*0160*/  LOP3.LUT R7, RZ, R4, RZ, 0x33, !PT ;  /* 0x00000004ff077212 */ /* 0x000fc600078e33ff */
[----:B------:R1:W2:Y:S02]  /*0170*/  F2I.FTZ.U32.TRUNC.NTZ R3, R2 ;  /* 0x0000000200037305 */ /* 0x0002a4000021f000 */
[----:B-1----:R-:W-:Y:S02]  /*0180*/  IMAD.MOV.U32 R2, RZ, RZ, RZ ;  /* 0x000000ffff027224 */ /* 0x002fe400078e00ff */
[----:B--2---:R-:W-:-:S04]  /*0190*/  IMAD.MOV R6, RZ, RZ, -R3 ;  /* 0x000000ffff067224 */ /* 0x004fc800078e0a03 */
[----:B------:R-:W-:Y:S02]  /*01a0*/  IMAD R11, R6, R9, RZ ;  /* 0x00000009060b7224 */ /* 0x000fe400078e02ff */
[----:B------:R-:W-:Y:S01]  /*01b0*/  IMAD.MOV.U32 R6, RZ, RZ, R8 ;  /* 0x000000ffff067224 */ /* 0x000fe200078e0008 */
[----:B------:R-:W-:Y:S01]  /*01c0*/  IABS R8, R5 ;  /* 0x0000000500087213 */ /* 0x000fe20000000000 */
[----:B------:R-:W-:-:S04]  /*01d0*/  IMAD.HI.U32 R3, R3, R11, R2 ;  /* 0x0000000b03037227 */ /* 0x000fc800078e0002 */
[----:B------:R-:W-:Y:S02]  /*01e0*/  IMAD.MOV R11, RZ, RZ, -R10 ;  /* 0x000000ffff0b7224 */ /* 0x000fe400078e0a0a */
[----:B------:R-:W-:-:S04]  /*01f0*/  IMAD.HI.U32 R2, R3, R6, RZ ;  /* 0x0000000603027227 */ /* 0x000fc800078e00ff */
[----:B------:R-:W-:Y:S02]  /*0200*/  IMAD R2, R2, R11, R6 ;  /* 0x0000000b02027224 */ /* 0x000fe400078e0206 */
[----:B------:R-:W-:-:S03]  /*0210*/  IMAD.HI.U32 R6, R3, R8, RZ ;  /* 0x0000000803067227 */ /* 0x000fc600078e00ff */
[----:B------:R-:W-:Y:S01]  /*0220*/  ISETP.GT.U32.AND P0, PT, R9, R2, PT ;  /* 0x000000020900720c */ /* 0x000fe20003f04070 */
[----:B------:R-:W-:-:S12]  /*0230*/  IMAD R3, R6, R11, R8 ;  /* 0x0000000b06037224 */ /* 0x000fd800078e0208 */
[----:B------:R-:W-:Y:S01]  /*0240*/  @!P0 IMAD.IADD R2, R2, 0x1, -R9 ;  /* 0x0000000102028824 */ /* 0x000fe200078e0a09 */
[----:B------:R-:W-:-:S04]  /*0250*/  ISETP.GT.U32.AND P0, PT, R9, R3, PT ;  /* 0x000000030900720c */ /* 0x000fc80003f04070 */
[----:B------:R-:W-:-:S09]  /*0260*/  ISETP.GT.U32.AND P1, PT, R9, R2, PT ;  /* 0x000000020900720c */ /* 0x000fd20003f24070 */
[--C-:B------:R-:W-:Y:S02]  /*0270*/  @!P0 IMAD.IADD R3, R3, 0x1, -R9.reuse ;  /* 0x0000000103038824 */ /* 0x100fe400078e0a09 */
[----:B------:R-:W-:Y:S02]  /*0280*/  @!P0 VIADD R6, R6, 0x1 ;  /* 0x0000000106068836 */ /* 0x000fe40000000000 */
[----:B------:R-:W-:Y:S01]  /*0290*/  @!P1 IMAD.IADD R2, R2, 0x1, -R9 ;  /* 0x0000000102029824 */ /* 0x000fe200078e0a09 */
[----:B------:R-:W-:Y:S02]  /*02a0*/  ISETP.NE.AND P1, PT, R4, RZ, PT ;  /* 0x000000ff0400720c */ /* 0x000fe40003f25270 */
[----:B------:R-:W-:Y:S01]  /*02b0*/  LOP3.LUT R4, R5, R4, RZ, 0x3c, !PT ;  /* 0x0000000405047212 */ /* 0x000fe200078e3cff */
[----:B------:R-:W-:Y:S01]  /*02c0*/  @!P2 IMAD.MOV R2, RZ, RZ, -R2 ;  /* 0x000000ffff02a224 */ /* 0x000fe200078e0a02 */
[----:B------:R-:W-:Y:S02]  /*02d0*/  ISETP.GE.U32.AND P2, PT, R3, R9, PT ;  /* 0x000000090300720c */ /* 0x000fe40003f46070 */
[----:B------:R-:W-:-:S02]  /*02e0*/  ISETP.GE.AND P3, PT, R4, RZ, PT ;  /* 0x000000ff0400720c */ /* 0x000fc40003f66270 */
[----:B------:R-:W-:Y:S01]  /*02f0*/  SEL R3, R7, R2, !P1 ;  /* 0x0000000207037207 */ /* 0x000fe20004800000 */
[----:B------:R-:W1:Y:S04]  /*0300*/  LDC.64 R4, c[0x0][0x210] ;  /* 0x00008400ff047b82 */ /* 0x000e680000000a00 */
[----:B------:R-:W-:-:S04]  /*0310*/  IMAD R0, R0, 0x8, R3 ;  /* 0x0000000800007824 */ /* 0x000fc800078e0203 */
[----:B------:R-:W-:Y:S01]  /*0320*/  @P2 VIADD R6, R6, 0x1 ;  /* 0x0000000106062836 */ /* 0x000fe20000000000 */
[----:B------:R-:W-:Y:S01]  /*0330*/  SHF.R.S32.HI R9, RZ, 0x19, R0 ;  /* 0x00000019ff097819 */ /* 0x000fe20000011400 */
[----:B------:R-:W-:Y:S02]  /*0340*/  IMAD.SHL.U32 R0, R0, 0x40, RZ ;  /* 0x0000004000007824 */ /* 0x000fe400078e00ff */
[----:B------:R-:W-:Y:S01]  /*0350*/  @!P3 IMAD.MOV R6, RZ, RZ, -R6 ;  /* 0x000000ffff06b224 */ /* 0x000fe200078e0a06 */
[----:B------:R-:W-:Y:S02]  /*0360*/  SGXT R9, R9, 0x1 ;  /* 0x000000010909781a */ /* 0x000fe40000000200 */
[----:B------:R-:W-:Y:S02]  /*0370*/  LOP3.LUT R3, R0, R19, RZ, 0xfc, !PT ;  /* 0x0000001300037212 */ /* 0x000fe400078efcff */
[----:B------:R-:W-:Y:S02]  /*0380*/  LOP3.LUT R0, R0, 0x20, R19, 0xfe, !PT ;  /* 0x0000002000007812 */ /* 0x000fe400078efe13 */
[----:B------:R-:W-:-:S04]  /*0390*/  LEA.HI R2, R9, R3, RZ, 0xc ;  /* 0x0000000309027211 */ /* 0x000fc800078f60ff */
[----:B------:R-:W-:Y:S02]  /*03a0*/  LOP3.LUT R8, R2, 0x3fff000, RZ, 0xc0, !PT ;  /* 0x03fff00002087812 */ /* 0x000fe400078ec0ff */
[----:B------:R-:W-:-:S03]  /*03b0*/  SEL R2, R7, R6, !P1 ;  /* 0x0000000607027207 */ /* 0x000fc60004800000 */
[----:B------:R-:W-:Y:S02]  /*03c0*/  IMAD.IADD R7, R3, 0x1, -R8 ;  /* 0x0000000103077824 */ /* 0x000fe400078e0a08 */
[----:B------:R-:W-:Y:S01]  /*03d0*/  IMAD.SHL.U32 R2, R2, 0x40, RZ ;  /* 0x0000004002027824 */ /* 0x000fe200078e00ff */
[----:B------:R-:W-:Y:S01]  /*03e0*/  LEA.HI R9, R9, R0, RZ, 0xc ;  /* 0x0000000009097211 */ /* 0x000fe200078f60ff */
[----:B------:R-:W-:-:S03]  /*03f0*/  IMAD R7, R7, 0x40, R18 ;  /* 0x0000004007077824 */ /* 0x000fc600078e0212 */
[----:B------:R-:W-:Y:S01]  /*0400*/  LOP3.LUT R8, R2, R19, RZ, 0xfc, !PT ;  /* 0x0000001302087212 */ /* 0x000fe200078efcff */
[----:B-1----:R-:W-:Y:S01]  /*0410*/  IMAD.WIDE R20, R7, 0x2, R4 ;  /* 0x0000000207147825 */ /* 0x002fe200078e0204 */
[----:B------:R-:W-:Y:S01]  /*0420*/  LOP3.LUT R10, R2, 0x20, R19, 0xfe, !PT ;  /* 0x00000020020a7812 */ /* 0x000fe200078efe13 */
[----:B------:R-:W1:Y:S01]  /*0430*/  LDC.64 R6, c[0x0][0x218] ;  /* 0x00008600ff067b82 */ /* 0x000e620000000a00 */
[----:B------:R-:W-:Y:S01]  /*0440*/  LOP3.LUT R9, R9, 0x3fff000, RZ, 0xc0, !PT ;  /* 0x03fff00009097812 */ /* 0x000fe200078ec0ff */
[----:B------:R-:W-:Y:S02]  /*0450*/  IMAD.HI R11, R8, 0x2aaaaaab, RZ ;  /* 0x2aaaaaab080b7827 */ /* 0x000fe400078e02ff */
[----:B------:R-:W2:Y:S02]  /*0460*/  LDG.E.128 R20, desc[UR20][R20.64] ;  /* 0x0000001414147981 */ /* 0x000ea4000c1e1d00 */
[----:B------:R-:W-:Y:S01]  /*0470*/  IMAD.HI R14, R10, 0x2aaaaaab, RZ ;  /* 0x2aaaaaab0a0e7827 */ /* 0x000fe200078e02ff */
[----:B------:R-:W-:-:S03]  /*0480*/  SHF.R.U32.HI R12, RZ, 0x1f, R11 ;  /* 0x0000001fff0c7819 */ /* 0x000fc6000001160b */
[----:B------:R-:W-:Y:S01]  /*0490*/  IMAD.IADD R9, R0, 0x1, -R9 ;  /* 0x0000000100097824 */ /* 0x000fe200078e0a09 */
[----:B------:R-:W-:-:S03]  /*04a0*/  LEA.HI R11, R11, R12, RZ, 0x17 ;  /* 0x0000000c0b0b7211 */ /* 0x000fc600078fb8ff */
[----:B------:R-:W-:Y:S01]  /*04b0*/  IMAD R13, R9, 0x40, R18 ;  /* 0x00000040090d7824 */ /* 0x000fe200078e0212 */
[----:B------:R-:W-:Y:S01]  /*04c0*/  SHF.R.U32.HI R9, RZ, 0x1f, R14 ;  /* 0x0000001fff097819 */ /* 0x000fe2000001160e */
[----:B------:R-:W-:Y:S02]  /*04d0*/  IMAD R11, R11, -0xc00, R8 ;  /* 0xfffff4000b0b7824 */ /* 0x000fe400078e0208 */
[----:B------:R-:W-:Y:S01]  /*04e0*/  IMAD.WIDE R12, R13, 0x2, R4 ;  /* 0x000000020d0c7825 */ /* 0x000fe200078e0204 */
[----:B------:R-:W-:-:S03]  /*04f0*/  LEA.HI R5, R14, R9, RZ, 0x17 ;  /* 0x000000090e057211 */ /* 0x000fc600078fb8ff */
[----:B------:R-:W-:Y:S02]  /*0500*/  IMAD R11, R11, 0x40, R18 ;  /* 0x000000400b0b7824 */ /* 0x000fe400078e0212 */
[----:B------:R-:W-:Y:S01]  /*0510*/  IMAD R5, R5, -0xc00, R10 ;  /* 0xfffff40005057824 */ /* 0x000fe200078e020a */
[----:B------:R-:W3:Y:S01]  /*0520*/  LDG.E.128 R12, desc[UR20][R12.64] ;  /* 0x000000140c0c7981 */ /* 0x000ee2000c1e1d00 */
[----:B-1----:R-:W-:-:S04]  /*0530*/  IMAD.WIDE R8, R11, 0x2, R6 ;  /* 0x000000020b087825 */ /* 0x002fc800078e0206 */
[----:B------:R-:W-:Y:S02]  /*0540*/  IMAD R5, R5, 0x40, R18 ;  /* 0x0000004005057824 */ /* 0x000fe400078e0212 */
[----:B------:R-:W4:Y:S02]  /*0550*/  LDG.E.128 R8, desc[UR20][R8.64] ;  /* 0x0000001408087981 */ /* 0x000f24000c1e1d00 */
[----:B------:R-:W-:-:S06]  /*0560*/  IMAD.WIDE R6, R5, 0x2, R6 ;  /* 0x0000000205067825 */ /* 0x000fcc00078e0206 */
[----:B------:R-:W5:Y:S01]  /*0570*/  LDG.E.128 R4, desc[UR20][R6.64] ;  /* 0x0000001406047981 */ /* 0x000f62000c1e1d00 */
[----:B------:R-:W1:Y:S01]  /*0580*/  S2UR UR18, SR_CgaCtaId ;  /* 0x00000000001279c3 */ /* 0x000e620000008800 */
[----:B------:R-:W-:-:S04]  /*0590*/  SHF.R.U32.HI R24, RZ, 0x5, R16 ;  /* 0x00000005ff187819 */ /* 0x000fc80000011610 */
[----:B------:R-:W-:Y:S02]  /*05a0*/  LOP3.LUT R26, R24, 0x7fffffc, RZ, 0xc0, !PT ;  /* 0x07fffffc181a7812 */ /* 0x000fe400078ec0ff */
[----:B------:R-:W-:Y:S01]  /*05b0*/  LOP3.LUT R24, R17, 0x38, R16, 0x48, !PT ;  /* 0x0000003811187812 */ /* 0x000fe200078e4810 */
[----:B------:R-:W-:-:S04]  /*05c0*/  UMOV UR4, 0x400 ;  /* 0x0000040000047882 */ /* 0x000fc80000000000 */
[----:B------:R-:W-:-:S04]  /*05d0*/  IMAD.SHL.U32 R24, R24, 0x2, RZ ;  /* 0x0000000218187824 */ /* 0x000fc800078e00ff */
[C-C-:B------:R-:W-:Y:S01]  /*05e0*/  IMAD R25, R19.reuse, 0x80, R24.reuse ;  /* 0x0000008013197824 */ /* 0x140fe200078e0218 */
[----:B------:R-:W-:Y:S01]  /*05f0*/  LOP3.LUT R19, R19, 0x20, RZ, 0xfc, !PT ;  /* 0x0000002013137812 */ /* 0x000fe200078efcff */
[----:B------:R-:W1:Y:S02]  /*0600*/  SHFL.IDX PT, R26, R26, RZ, 0x1f ;  /* 0x00001fff1a1a7589 */ /* 0x000e6400000e0000 */
[----:B-1----:R-:W-:Y:S02]  /*0610*/  UPRMT UR18, UR18, 0x654, UR4 ;  /* 0x0000065412127896 */ /* 0x002fe40008000004 */
[----:B------:R-:W-:Y:S02]  /*0620*/  IMAD R19, R19, 0x80, R24 ;  /* 0x0000008013137824 */ /* 0x000fe400078e0218 */
[----:B------:R-:W-:Y:S01]  /*0630*/  UIADD3 UR4, UR18, 0x2000, URZ ;  /* 0x0000200012047890 */ /* 0x000fe2000fffe03f */
[----:B------:R-:W-:-:S03]  /*0640*/  IMAD.SHL.U32 R42, R16, 0x2, RZ ;  /* 0x00000002102a7824 */ /* 0x000fc600078e00ff */
[----:B------:R-:W-:Y:S02]  /*0650*/  USHF.R.U32.HI UR4, URZ, 0x4, UR4 ;  /* 0x000000043f047899 */ /* 0x000fe40008011604 */
[----:B------:R-:W-:Y:S02]  /*0660*/  LOP3.LUT R40, R42, 0x100, RZ, 0xc0, !PT ;  /* 0x000001002a287812 */ /* 0x000fe400078ec0ff */
[----:B------:R-:W-:Y:S01]  /*0670*/  ULOP3.LUT UR6, UR4, 0x3fff, URZ, 0xc0, !UPT ;  /* 0x00003fff04067892 */ /* 0x000fe2000f8ec03f */
[----:B0-----:R-:W-:-:S05]  /*0680*/  R2UR UR5, R26 ;  /* 0x000000001a0572ca */ /* 0x001fca00000e0000 */
[----:B------:R-:W-:Y:S01]  /*0690*/  IADD3 R40, P0, R40, UR6, RZ ;  /* 0x0000000628287c10 */ /* 0x000fe2000ff1e0ff */
[----:B------:R-:W-:-:S04]  /*06a0*/  USHF.R.U32.HI UR4, URZ, 0x4, UR18 ;  /* 0x000000043f047899 */ /* 0x000fc80008011612 */
[----:B------:R-:W-:Y:S01]  /*06b0*/  IMAD.X R41, RZ, RZ, RZ, P0 ;  /* 0x000000ffff297224 */ /* 0x000fe200000e06ff */
[----:B------:R-:W-:Y:S02]  /*06c0*/  ULOP3.LUT UR4, UR4, 0x3fff, URZ, 0xc0, !UPT ;  /* 0x00003fff04047892 */ /* 0x000fe4000f8ec03f */
[----:B------:R-:W-:-:S04]  /*06d0*/  USHF.L.U32 UR5, UR5, 0x7, URZ ;  /* 0x0000000705057899 */ /* 0x000fc8000800063f */
[----:B------:R-:W-:-:S04]  /*06e0*/  ULOP3.LUT UR5, UR5, 0x180, URZ, 0xc0, !UPT ;  /* 0x0000018005057892 */ /* 0x000fc8000f8ec03f */
[----:B------:R-:W-:-:S04]  /*06f0*/  UIADD3 UR16, UP0, UR5, UR4, URZ ;  /* 0x0000000405107290 */ /* 0x000fc8000ff1e03f */
[----:B------:R-:W-:Y:S02]  /*0700*/  UIADD3.X UR17, URZ, URZ, URZ, UP0, !UPT ;  /* 0x0000003f3f117290 */ /* 0x000fe400087fe43f */
[----:B------:R-:W-:Y:S02]  /*0710*/  ULOP3.LUT UR12, UR16, 0x2000000, URZ, 0xfc, !UPT ;  /* 0x02000000100c7892 */ /* 0x000fe4000f8efc3f */
[----:B------:R-:W-:Y:S01]  /*0720*/  ULOP3.LUT UR13, UR17, 0x40000040, URZ, 0xfc, !UPT ;  /* 0x40000040110d7892 */ /* 0x000fe2000f8efc3f */
[----:B------:R-:W-:Y:S01]  /*0730*/  UMOV UR4, 0x2000002 ;  /* 0x0200000200047882 */ /* 0x000fe20000000000 */
[----:B------:R-:W-:Y:S02]  /*0740*/  UMOV UR5, 0x40000040 ;  /* 0x4000004000057882 */ /* 0x000fe40000000000 */
[----:B------:R-:W-:Y:S01]  /*0750*/  UIADD3.64 UR4, UR16, UR4, URZ ;  /* 0x0000000410047297 */ /* 0x000fe2000fffe03f */
[----:B------:R-:W-:Y:S01]  /*0760*/  UMOV UR8, 0x2000004 ;  /* 0x0200000400087882 */ /* 0x000fe20000000000 */
[----:B------:R-:W-:-:S02]  /*0770*/  UMOV UR9, 0x40000040 ;  /* 0x4000004000097882 */ /* 0x000fc40000000000 */
[----:B------:R-:W-:Y:S01]  /*0780*/  UIADD3.64 UR8, UR16, UR8, URZ ;  /* 0x0000000810087297 */ /* 0x000fe2000fffe03f */
[----:B--2---:R0:W-:Y:S04]  /*0790*/  STS.128 [R25+UR18], R20 ;  /* 0x0000001419007988 */ /* 0x0041e80008000c12 */
[----:B---3--:R-:W-:Y:S04]  /*07a0*/  STS.128 [R19+UR18], R12 ;  /* 0x0000000c13007988 */ /* 0x008fe80008000c12 */
[----:B----4-:R1:W-:Y:S04]  /*07b0*/  STS.128 [R25+UR18+0x2000], R8 ;  /* 0x0020000819007988 */ /* 0x0103e80008000c12 */
[----:B-----5:R2:W-:Y:S01]  /*07c0*/  STS.128 [R19+UR18+0x2000], R4 ;  /* 0x0020000413007988 */ /* 0x0205e20008000c12 */
[----:B------:R3:W-:Y:S06]  /*07d0*/  MEMBAR.ALL.CTA ;  /* 0x0000000000007992 */ /* 0x0007ec0000008000 */
[----:B---3--:R-:W3:Y:S01]  /*07e0*/  FENCE.VIEW.ASYNC.S ;  /* 0x00000000000073c6 */ /* 0x008ee20000000000 */
[----:B0-----:R-:W-:-:S02]  /*07f0*/  LOP3.LUT R20, R40, 0x2000000, RZ, 0xfc, !PT ;  /* 0x0200000028147812 */ /* 0x001fc400078efcff */
[----:B------:R-:W-:Y:S02]  /*0800*/  LOP3.LUT R21, R41, 0x40000040, RZ, 0xfc, !PT ;  /* 0x4000004029157812 */ /* 0x000fe400078efcff */
[----:B------:R-:W-:Y:S02]  /*0810*/  R2UR UR14, R20 ;  /* 0x00000000140e72ca */ /* 0x000fe400000e0000 */
[----:B------:R-:W-:Y:S01]  /*0820*/  R2UR UR15, R21 ;  /* 0x00000000150f72ca */ /* 0x000fe200000e0000 */
[----:B---3--:R-:W-:Y:S06]  /*0830*/  BAR.SYNC.DEFER_BLOCKING 0x0 ;  /* 0x0000000000007b1d */ /* 0x008fec0000010000 */
[----:B-1----:R-:W-:-:S06]  /*0840*/  WARPGROUP.ARRIVE ;  /* 0x00000000000079c5 */ /* 0x002fcc0000000000 */
[----:B------:R-:W-:Y:S01]  /*0850*/  HGMMA.64x32x16.F32.BF16 R24, gdesc[UR12], RZ, !UPT ;  /* 0x006000000c1879f0 */ /* 0x000fe2000c7018ff */
[--C-:B------:R-:W-:Y:S02]  /*0860*/  IMAD.MOV.U32 R21, RZ, RZ, R40.reuse ;  /* 0x000000ffff157224 */ /* 0x100fe400078e0028 */
[----:B------:R-:W-:-:S03]  /*0870*/  IMAD.MOV.U32 R20, RZ, RZ, R40 ;  /* 0x000000ffff147224 */ /* 0x000fc600078e0028 */
[----:B------:R-:W-:Y:S01]  /*0880*/  IADD3 R22, P1, R21, 0x2000004, RZ ;  /* 0x0200000415167810 */ /* 0x000fe20007f3e0ff */
[----:B------:R-:W-:Y:S01]  /*0890*/  IMAD.MOV.U32 R21, RZ, RZ, R41 ;  /* 0x000000ffff157224 */ /* 0x000fe200078e0029 */
[----:B------:R-:W-:-:S04]  /*08a0*/  IADD3 R20, P0, R20, 0x2000002, RZ ;  /* 0x0200000214147810 */ /* 0x000fc80007f1e0ff */
[----:B------:R-:W-:Y:S02]  /*08b0*/  IADD3.X R21, R21, 0x40000040, RZ, P0, !PT ;  /* 0x4000004015157810 */ /* 0x000fe400007fe4ff */
[----:B------:R-:W-:Y:S02]  /*08c0*/  R2UR UR6, R20 ;  /* 0x00000000140672ca */ /* 0x000fe400000e0000 */
[----:B------:R-:W-:Y:S01]  /*08d0*/  R2UR UR7, R21 ;  /* 0x00000000150772ca */ /* 0x000fe200000e0000 */
[----:B------:R-:W-:-:S12]  /*08e0*/  IMAD.MOV.U32 R12, RZ, RZ, R41 ;  /* 0x000000ffff0c7224 */ /* 0x000fd800078e0029 */
[----:B------:R-:W-:Y:S01]  /*08f0*/  HGMMA.64x32x16.F32.BF16 R24, gdesc[UR4], R24 ;  /* 0x00600000041879f0 */ /* 0x000fe20008701818 */
[----:B------:R-:W-:Y:S02]  /*0900*/  IADD3.X R23, R12, 0x40000040, RZ, P1, !PT ;  /* 0x400000400c177810 */ /* 0x000fe40000ffe4ff */
[----:B------:R-:W-:Y:S02]  /*0910*/  R2UR UR10, R22 ;  /* 0x00000000160a72ca */ /* 0x000fe400000e0000 */
[----:B------:R-:W-:Y:S01]  /*0920*/  R2UR UR11, R23 ;  /* 0x00000000170b72ca */ /* 0x000fe200000e0000 */
[----:B--2---:R-:W-:-:S05]  /*0930*/  IMAD.MOV.U32 R4, RZ, RZ, R40 ;  /* 0x000000ffff047224 */ /* 0x004fca00078e0028 */
[----:B------:R-:W-:-:S04]  /*0940*/  IADD3 R4, P0, R4, 0x2000006, RZ ;  /* 0x0200000604047810 */ /* 0x000fc80007f1e0ff */
[----:B------:R-:W-:-:S03]  /*0950*/  IADD3.X R5, R41, 0x40000040, RZ, P0, !PT ;  /* 0x4000004029057810 */ /* 0x000fc600007fe4ff */
[----:B------:R-:W-:Y:S01]  /*0960*/  HGMMA.64x32x16.F32.BF16 R24, gdesc[UR8], R24 ;  /* 0x00600000081879f0 */ /* 0x000fe20008701818 */
[----:B------:R-:W-:Y:S02]  /*0970*/  R2UR UR6, R4 ;  /* 0x00000000040672ca */ /* 0x000fe400000e0000 */
[----:B------:R-:W-:Y:S01]  /*0980*/  R2UR UR7, R5 ;  /* 0x00000000050772ca */ /* 0x000fe200000e0000 */
[----:B------:R-:W-:Y:S01]  /*0990*/  UMOV UR4, 0x2000006 ;  /* 0x0200000600047882 */ /* 0x000fe20000000000 */
[----:B------:R-:W-:Y:S02]  /*09a0*/  UMOV UR5, 0x40000040 ;  /* 0x4000004000057882 */ /* 0x000fe40000000000 */
[----:B------:R-:W-:-:S09]  /*09b0*/  UIADD3.64 UR4, UR16, UR4, URZ ;  /* 0x0000000410047297 */ /* 0x000fd2000fffe03f */
[----:B------:R-:W-:Y:S01]  /*09c0*/  HGMMA.64x32x16.F32.BF16 R24, gdesc[UR4], R24, gsb0 ;  /* 0x00600000041879f0 */ /* 0x000fe20008001818 */
[--C-:B------:R-:W-:Y:S02]  /*09d0*/  SHF.R.U32.HI R4, RZ, 0x2, R16.reuse ;  /* 0x00000002ff047819 */ /* 0x100fe40000011610 */
[----:B------:R-:W-:Y:S02]  /*09e0*/  LOP3.LUT R42, R42, 0x6, RZ, 0xc0, !PT ;  /* 0x000000062a2a7812 */ /* 0x000fe400078ec0ff */
[----:B------:R-:W-:Y:S02]  /*09f0*/  SGXT.U32 R4, R4, 0x3 ;  /* 0x000000030404781a */ /* 0x000fe40000000000 */
[--C-:B------:R-:W-:Y:S02]  /*0a00*/  SHF.R.U32.HI R7, RZ, 0x2, R16.reuse ;  /* 0x00000002ff077819 */ /* 0x100fe40000011610 */
[----:B------:R-:W-:Y:S02]  /*0a10*/  SHF.R.U32.HI R5, RZ, 0x1, R16 ;  /* 0x00000001ff057819 */ /* 0x000fe40000011610 */
[----:B------:R-:W-:-:S02]  /*0a20*/  LOP3.LUT R7, R42, 0x20, R7, 0xf8, !PT ;  /* 0x000000202a077812 */ /* 0x000fc400078ef807 */
[----:B------:R-:W-:Y:S02]  /*0a30*/  LOP3.LUT R4, R4, 0x30, R5, 0xf8, !PT ;  /* 0x0000003004047812 */ /* 0x000fe400078ef805 */
[--C-:B------:R-:W-:Y:S02]  /*0a40*/  SHF.R.U32.HI R5, RZ, 0x3, R16.reuse ;  /* 0x00000003ff057819 */ /* 0x100fe40000011610 */
[----:B------:R-:W-:Y:S01]  /*0a50*/  SHF.R.U32.HI R16, RZ, 0x3, R16 ;  /* 0x00000003ff107819 */ /* 0x000fe20000011610 */
[----:B------:R-:W-:Y:S01]  /*0a60*/  IMAD R4, R4, 0x48, R7 ;  /* 0x0000004804047824 */ /* 0x000fe200078e0207 */
[----:B------:R-:W-:-:S04]  /*0a70*/  SGXT.U32 R5, R5, 0x2 ;  /* 0x000000020505781a */ /* 0x000fc80000000000 */
[----:B------:R-:W-:Y:S02]  /*0a80*/  LOP3.LUT R5, R5, 0x1c, R16, 0xf8, !PT ;  /* 0x0000001c05057812 */ /* 0x000fe400078ef810 */
[----:B------:R-:W-:Y:S01]  /*0a90*/  LEA R16, R4, UR18, 0x2 ;  /* 0x0000001204107c11 */ /* 0x000fe2000f8e10ff */
[----:B------:R-:W-:Y:S02]  /*0aa0*/  WARPGROUP.DEPBAR.LE gsb0, 0x0 ;  /* 0x00008000000079c5 */ /* 0x000fe40000010000 */
[----:B------:R-:W-:Y:S01]  /*0ab0*/  BAR.SYNC.DEFER_BLOCKING 0x0 ;  /* 0x0000000000007b1d */ /* 0x000fe20000010000 */
[----:B------:R-:W-:-:S05]  /*0ac0*/  IMAD R5, R5, 0x48, R18 ;  /* 0x0000004805057824 */ /* 0x000fca00078e0212 */
[----:B------:R-:W-:Y:S04]  /*0ad0*/  STS.64 [R16], R24 ;  /* 0x0000001810007388 */ /* 0x000fe80000000a00 */
[----:B------:R-:W-:Y:S04]  /*0ae0*/  STS.64 [R16+0x900], R26 ;  /* 0x0009001a10007388 */ /* 0x000fe80000000a00 */
[----:B------:R-:W-:Y:S04]  /*0af0*/  STS.64 [R16+0x20], R28 ;  /* 0x0000201c10007388 */ /* 0x000fe80000000a00 */
[----:B------:R-:W-:Y:S04]  /*0b00*/  STS.64 [R16+0x920], R30 ;  /* 0x0009201e10007388 */ /* 0x000fe80000000a00 */
[----:B------:R-:W-:Y:S04]  /*0b10*/  STS.64 [R16+0x40], R32 ;  /* 0x0000402010007388 */ /* 0x000fe80000000a00 */
[----:B------:R-:W-:Y:S04]  /*0b20*/  STS.64 [R16+0x940], R34 ;  /* 0x0009402210007388 */ /* 0x000fe80000000a00 */
[----:B------:R-:W-:Y:S04]  /*0b30*/  STS.64 [R16+0x60], R36 ;  /* 0x0000602410007388 */ /* 0x000fe80000000a00 */
[----:B------:R-:W-:Y:S01]  /*0b40*/  STS.64 [R16+0x960], R38 ;  /* 0x0009602610007388 */ /* 0x000fe20000000a00 */
[----:B------:R-:W-:Y:S01]  /*0b50*/  LEA R40, R5, UR18, 0x2 ;  /* 0x0000001205287c11 */ /* 0x000fe2000f8e10ff */
[----:B------:R-:W0:Y:S08]  /*0b60*/  LDC.64 R18, c[0x0][0x220] ;  /* 0x00008800ff127b82 */ /* 0x000e300000000a00 */
[----:B------:R-:W-:Y:S06]  /*0b70*/  BAR.SYNC.DEFER_BLOCKING 0x0 ;  /* 0x0000000000007b1d */ /* 0x000fec0000010000 */
[----:B------:R-:W1:Y:S04]  /*0b80*/  LDS.128 R20, [R40] ;  /* 0x0000000028147984 */ /* 0x000e680000000c00 */
[----:B------:R-:W2:Y:S04]  /*0b90*/  LDS.128 R12, [R40+0x10] ;  /* 0x00001000280c7984 */ /* 0x000ea80000000c00 */
[----:B------:R-:W3:Y:S04]  /*0ba0*/  LDS.128 R8, [R40+0x2400] ;  /* 0x0024000028087984 */ /* 0x000ee80000000c00 */
[----:B------:R-:W4:Y:S01]  /*0bb0*/  LDS.128 R4, [R40+0x2410] ;  /* 0x0024100028047984 */ /* 0x000f220000000c00 */
[----:B------:R-:W-:-:S04]  /*0bc0*/  LOP3.LUT R2, R2, 0x38, R17, 0xf8, !PT ;  /* 0x0000003802027812 */ /* 0x000fc800078ef811 */
[----:B------:R-:W-:-:S04]  /*0bd0*/  ISETP.GE.AND P0, PT, R2, 0xc00, PT ;  /* 0x00000c000200780c */ /* 0x000fc80003f06270 */
[C---:B------:R-:W-:Y:S02]  /*0be0*/  ISETP.LT.AND P1, PT, R3.reuse, 0x1000, !P0 ;  /* 0x000010000300780c */ /* 0x040fe40004721270 */
[C---:B------:R-:W-:Y:S01]  /*0bf0*/  ISETP.LT.AND P0, PT, R0.reuse, 0x1000, !P0 ;  /* 0x000010000000780c */ /* 0x040fe20004701270 */
[--C-:B------:R-:W-:Y:S01]  /*0c00*/  IMAD R3, R3, 0xc00, R2.reuse ;  /* 0x00000c0003037824 */ /* 0x100fe200078e0202 */
[----:B-1----:R-:W-:Y:S02]  /*0c10*/  F2FP.BF16.F32.PACK_AB R20, R21, R20 ;  /* 0x000000141514723e */ /* 0x002fe400000010ff */
[----:B------:R-:W-:Y:S02]  /*0c20*/  F2FP.BF16.F32.PACK_AB R21, R23, R22 ;  /* 0x000000161715723e */ /* 0x000fe400000010ff */
[----:B--2---:R-:W-:Y:S01]  /*0c30*/  F2FP.BF16.F32.PACK_AB R22, R13, R12 ;  /* 0x0000000c0d16723e */ /* 0x004fe200000010ff */
[----:B------:R-:W-:Y:S01]  /*0c40*/  IMAD R13, R0, 0xc00, R2 ;  /* 0x00000c00000d7824 */ /* 0x000fe200078e0202 */
[----:B------:R-:W-:Y:S01]  /*0c50*/  F2FP.BF16.F32.PACK_AB R23, R15, R14 ;  /* 0x0000000e0f17723e */ /* 0x000fe200000010ff */
[----:B0-----:R-:W-:Y:S01]  /*0c60*/  IMAD.WIDE R2, R3, 0x2, R18 ;  /* 0x0000000203027825 */ /* 0x001fe200078e0212 */
[----:B---3--:R-:W-:-:S02]  /*0c70*/  F2FP.BF16.F32.PACK_AB R8, R9, R8 ;  /* 0x000000080908723e */ /* 0x008fc400000010ff */
[----:B------:R-:W-:Y:S02]  /*0c80*/  F2FP.BF16.F32.PACK_AB R9, R11, R10 ;  /* 0x0000000a0b09723e */ /* 0x000fe400000010ff */
[----:B------:R0:W-:Y:S01]  /*0c90*/  @P1 STG.E.128 desc[UR20][R2.64], R20 ;  /* 0x0000001402001986 */ /* 0x0001e2000c101d14 */
[----:B------:R-:W-:Y:S01]  /*0ca0*/  IMAD.WIDE R18, R13, 0x2, R18 ;  /* 0x000000020d127825 */ /* 0x000fe200078e0212 */
[----:B----4-:R-:W-:Y:S02]  /*0cb0*/  F2FP.BF16.F32.PACK_AB R10, R5, R4 ;  /* 0x00000004050a723e */ /* 0x010fe400000010ff */
[----:B------:R-:W-:Y:S01]  /*0cc0*/  F2FP.BF16.F32.PACK_AB R11, R7, R6 ;  /* 0x00000006070b723e */ /* 0x000fe200000010ff */
[----:B0-----:R-:W-:Y:S06]  /*0cd0*/  @!P0 EXIT ;  /* 0x000000000000894d */ /* 0x001fec0003800000 */
[----:B------:R-:W-:Y:S01]  /*0ce0*/  STG.E.128 desc[UR20][R18.64], R8 ;  /* 0x0000000812007986 */ /* 0x000fe2000c101d14 */
[----:B------:R-:W-:Y:S05]  /*0cf0*/  EXIT ;  /* 0x000000000000794d */ /* 0x000fea0003800000 */
.L_x_0:
[----:B------:R-:W-:-:S00]  /*0d00*/  BRA `(.L_x_0) ;  /* 0xfffffffc00fc7947 */ /* 0x000fc0000383ffff */
[----:B------:R-:W-:-:S00]  /*0d10*/  NOP ;  /* 0x0000000000007918 */ /* 0x000fc00000000000 */
        /* <DEDUP_REMOVED lines=14> */
.L_x_1:


//--------------------- .nv.shared.triton_mm      --------------------------
	.section	.nv.shared.triton_mm,"aw",@nobits
	.sectionflags	@""
	.align	16
	.zero		1024


//--------------------- .nv.constant0.triton_mm   --------------------------
	.section	.nv.constant0.triton_mm,"a",@progbits
	.sectionflags	@""
	.align	4
.nv.constant0.triton_mm:
	.zero		552
